//
// Generated by NVIDIA NVVM Compiler
//
// Compiler Build ID: CL-36424714
// Cuda compilation tools, release 13.0, V13.0.88
// Based on NVVM 20.0.0
//

.version 9.0
.target sm_100
.address_size 64

	// .globl	_Z6bubblePf

.visible .entry _Z6bubblePf(
	.param .u64 .ptr .align 1 _Z6bubblePf_param_0
)
{
	.reg .pred 	%p<22>;
	.reg .b32 	%r<20>;
	.reg .b32 	%f<26>;
	.reg .b64 	%rd<7>;

	ld.param.u64 	%rd3, [_Z6bubblePf_param_0];
	cvta.to.global.u64 	%rd1, %rd3;
	mov.u32 	%r6, %ctaid.x;
	mov.u32 	%r7, %ntid.x;
	mov.u32 	%r1, %tid.x;
	mad.lo.s32 	%r2, %r6, %r7, %r1;
	setp.gt.s32 	%p2, %r2, 127;
	mul.wide.s32 	%rd4, %r2, 4;
	add.s64 	%rd2, %rd1, %rd4;
	@%p2 bra 	$L__BB0_2;
	sub.s32 	%r9, 128, %r1;
	cvt.rn.f32.u32 	%f17, %r9;
	st.global.f32 	[%rd2], %f17;
	bra.uni 	$L__BB0_3;
$L__BB0_2:
	mul.wide.u32 	%rd5, %r2, 4;
	add.s64 	%rd6, %rd1, %rd5;
	mov.b32 	%r8, 0;
	st.global.u32 	[%rd6], %r8;
$L__BB0_3:
	bar.sync 	0;
	and.b32  	%r3, %r2, 1;
	setp.eq.s32 	%p3, %r3, 0;
	setp.ne.s32 	%p4, %r2, 0;
	and.pred  	%p1, %p4, %p3;
	mov.b32 	%r19, 0;
	not.pred 	%p5, %p1;
$L__BB0_4:
	@%p5 bra 	$L__BB0_7;
	ld.global.f32 	%f1, [%rd2+-4];
	ld.global.f32 	%f2, [%rd2];
	setp.leu.f32 	%p6, %f1, %f2;
	@%p6 bra 	$L__BB0_7;
	cvt.rzi.s32.f32 	%r11, %f2;
	st.global.f32 	[%rd2], %f1;
	cvt.rn.f32.s32 	%f18, %r11;
	st.global.f32 	[%rd2+-4], %f18;
$L__BB0_7:
	setp.eq.s32 	%p7, %r3, 0;
	bar.sync 	0;
	@%p7 bra 	$L__BB0_10;
	ld.global.f32 	%f3, [%rd2+-4];
	ld.global.f32 	%f4, [%rd2];
	setp.leu.f32 	%p8, %f3, %f4;
	@%p8 bra 	$L__BB0_10;
	cvt.rzi.s32.f32 	%r12, %f4;
	st.global.f32 	[%rd2], %f3;
	cvt.rn.f32.s32 	%f19, %r12;
	st.global.f32 	[%rd2+-4], %f19;
$L__BB0_10:
	bar.sync 	0;
	@%p5 bra 	$L__BB0_13;
	ld.global.f32 	%f5, [%rd2+-4];
	ld.global.f32 	%f6, [%rd2];
	setp.leu.f32 	%p10, %f5, %f6;
	@%p10 bra 	$L__BB0_13;
	cvt.rzi.s32.f32 	%r13, %f6;
	st.global.f32 	[%rd2], %f5;
	cvt.rn.f32.s32 	%f20, %r13;
	st.global.f32 	[%rd2+-4], %f20;
$L__BB0_13:
	setp.eq.s32 	%p11, %r3, 0;
	bar.sync 	0;
	@%p11 bra 	$L__BB0_16;
	ld.global.f32 	%f7, [%rd2+-4];
	ld.global.f32 	%f8, [%rd2];
	setp.leu.f32 	%p12, %f7, %f8;
	@%p12 bra 	$L__BB0_16;
	cvt.rzi.s32.f32 	%r14, %f8;
	st.global.f32 	[%rd2], %f7;
	cvt.rn.f32.s32 	%f21, %r14;
	st.global.f32 	[%rd2+-4], %f21;
$L__BB0_16:
	bar.sync 	0;
	@%p5 bra 	$L__BB0_19;
	ld.global.f32 	%f9, [%rd2+-4];
	ld.global.f32 	%f10, [%rd2];
	setp.leu.f32 	%p14, %f9, %f10;
	@%p14 bra 	$L__BB0_19;
	cvt.rzi.s32.f32 	%r15, %f10;
	st.global.f32 	[%rd2], %f9;
	cvt.rn.f32.s32 	%f22, %r15;
	st.global.f32 	[%rd2+-4], %f22;
$L__BB0_19:
	setp.eq.s32 	%p15, %r3, 0;
	bar.sync 	0;
	@%p15 bra 	$L__BB0_22;
	ld.global.f32 	%f11, [%rd2+-4];
	ld.global.f32 	%f12, [%rd2];
	setp.leu.f32 	%p16, %f11, %f12;
	@%p16 bra 	$L__BB0_22;
	cvt.rzi.s32.f32 	%r16, %f12;
	st.global.f32 	[%rd2], %f11;
	cvt.rn.f32.s32 	%f23, %r16;
	st.global.f32 	[%rd2+-4], %f23;
$L__BB0_22:
	bar.sync 	0;
	@%p5 bra 	$L__BB0_25;
	ld.global.f32 	%f13, [%rd2+-4];
	ld.global.f32 	%f14, [%rd2];
	setp.leu.f32 	%p18, %f13, %f14;
	@%p18 bra 	$L__BB0_25;
	cvt.rzi.s32.f32 	%r17, %f14;
	st.global.f32 	[%rd2], %f13;
	cvt.rn.f32.s32 	%f24, %r17;
	st.global.f32 	[%rd2+-4], %f24;
$L__BB0_25:
	setp.eq.s32 	%p19, %r3, 0;
	bar.sync 	0;
	@%p19 bra 	$L__BB0_28;
	ld.global.f32 	%f15, [%rd2+-4];
	ld.global.f32 	%f16, [%rd2];
	setp.leu.f32 	%p20, %f15, %f16;
	@%p20 bra 	$L__BB0_28;
	cvt.rzi.s32.f32 	%r18, %f16;
	st.global.f32 	[%rd2], %f15;
	cvt.rn.f32.s32 	%f25, %r18;
	st.global.f32 	[%rd2+-4], %f25;
$L__BB0_28:
	bar.sync 	0;
	add.s32 	%r19, %r19, 8;
	setp.ne.s32 	%p21, %r19, 128;
	@%p21 bra 	$L__BB0_4;
	ret;

}


// ===== COMPILED SASS (sm_100) =====

	.target	sm_100

	.elftype	@"ET_EXEC"


//--------------------- .note.nv.tkinfo           --------------------------
	.section	.note.nv.tkinfo,"",@"SHT_NOTE"
	.sectionflags	@"SHF_NOTE_NV_TKINFO"
	.tkinfo
        /*0018*/ 	.word	0x00000002
        /*0030*/ 	.string	""
        /*0030*/ 	.string	"ptxas"
        /*0030*/ 	.string	"Cuda compilation tools, release 13.0, V13.0.88"
        /*0030*/ 	.string	"Build cuda_13.0.r13.0/compiler.36424714_0"
        /*0030*/ 	.string	"-arch sm_100 -m 64 "



//--------------------- .note.nv.cuinfo           --------------------------
	.section	.note.nv.cuinfo,"",@"SHT_NOTE"
	.sectionflags	@"SHF_NOTE_NV_CUINFO"
        /*0018*/ 	.short	0x0002
        /*001a*/ 	.short	0x0064
        /*001c*/ 	.short	0x0082
	.zero		2


//--------------------- .nv.info                  --------------------------
	.section	.nv.info,"",@"SHT_CUDA_INFO"
	.align	4


	//----- nvinfo : EIATTR_REGCOUNT
	.align		4
        /*0000*/ 	.byte	0x04, 0x2f
        /*0002*/ 	.short	(.L_1 - .L_0)
	.align		4
.L_0:
        /*0004*/ 	.word	index@(_Z6bubblePf)
        /*0008*/ 	.word	0x0000000c


	//----- nvinfo : EIATTR_FRAME_SIZE
	.align		4
.L_1:
        /*000c*/ 	.byte	0x04, 0x11
        /*000e*/ 	.short	(.L_3 - .L_2)
	.align		4
.L_2:
        /*0010*/ 	.word	index@(_Z6bubblePf)
        /*0014*/ 	.word	0x00000000


	//----- nvinfo : EIATTR_MIN_STACK_SIZE
	.align		4
.L_3:
        /*0018*/ 	.byte	0x04, 0x12
        /*001a*/ 	.short	(.L_5 - .L_4)
	.align		4
.L_4:
        /*001c*/ 	.word	index@(_Z6bubblePf)
        /*0020*/ 	.word	0x00000000
.L_5:


//--------------------- .nv.compat                --------------------------
	.section	.nv.compat,"",@"SHT_CUDA_COMPAT_INFO"
	.align	4
        /*0000*/ 	.byte	0x02, 0x09, 0x00, 0x00, 0x02, 0x02, 0x01, 0x00, 0x02, 0x05, 0x05, 0x00, 0x03, 0x07, 0x01, 0x01
        /*0010*/ 	.byte	0x02, 0x03, 0x00, 0x00, 0x02, 0x06, 0x01, 0x00, 0x04, 0x0b, 0x08, 0x00, 0x09, 0x00, 0x00, 0x00
        /*0020*/ 	.byte	0x00, 0x00, 0x00, 0x00


//--------------------- .nv.info._Z6bubblePf      --------------------------
	.section	.nv.info._Z6bubblePf,"",@"SHT_CUDA_INFO"
	.sectionflags	@""
	.align	4


	//----- nvinfo : EIATTR_CUDA_API_VERSION
	.align		4
        /*0000*/ 	.byte	0x04, 0x37
        /*0002*/ 	.short	(.L_7 - .L_6)
.L_6:
        /*0004*/ 	.word	0x00000082


	//----- nvinfo : EIATTR_KPARAM_INFO
	.align		4
.L_7:
        /*0008*/ 	.byte	0x04, 0x17
        /*000a*/ 	.short	(.L_9 - .L_8)
.L_8:
        /*000c*/ 	.word	0x00000000
        /*0010*/ 	.short	0x0000
        /*0012*/ 	.short	0x0000
        /*0014*/ 	.byte	0x00, 0xf5, 0x21, 0x00


	//----- nvinfo : EIATTR_SPARSE_MMA_MASK
	.align		4
.L_9:
        /*0018*/ 	.byte	0x03, 0x50
        /*001a*/ 	.short	0x0000


	//----- nvinfo : EIATTR_MAXREG_COUNT
	.align		4
        /*001c*/ 	.byte	0x03, 0x1b
        /*001e*/ 	.short	0x00ff


	//----- nvinfo : EIATTR_NUM_BARRIERS
	.align		4
        /*0020*/ 	.byte	0x02, 0x4c
        /*0022*/ 	.byte	0x01
	.zero		1


	//----- nvinfo : EIATTR_MERCURY_ISA_VERSION
	.align		4
        /*0024*/ 	.byte	0x03, 0x5f
        /*0026*/ 	.short	0x0101


	//----- nvinfo : EIATTR_VRC_CTA_INIT_COUNT
	.align		4
        /*0028*/ 	.byte	0x02, 0x4a
	.zero		1
	.zero		1


	//----- nvinfo : EIATTR_EXIT_INSTR_OFFSETS
	.align		4
        /*002c*/ 	.byte	0x04, 0x1c
        /*002e*/ 	.short	(.L_11 - .L_10)


	//   ....[0]....
.L_10:
        /*0030*/ 	.word	0x000006e0


	//----- nvinfo : EIATTR_CRS_STACK_SIZE
	.align		4
.L_11:
        /*0034*/ 	.byte	0x04, 0x1e
        /*0036*/ 	.short	(.L_13 - .L_12)
.L_12:
        /*0038*/ 	.word	0x00000000


	//----- nvinfo : EIATTR_CBANK_PARAM_SIZE
	.align		4
.L_13:
        /*003c*/ 	.byte	0x03, 0x19
        /*003e*/ 	.short	0x0008


	//----- nvinfo : EIATTR_PARAM_CBANK
	.align		4
        /*0040*/ 	.byte	0x04, 0x0a
        /*0042*/ 	.short	(.L_15 - .L_14)
	.align		4
.L_14:
        /*0044*/ 	.word	index@(.nv.constant0._Z6bubblePf)
        /*0048*/ 	.short	0x0380
        /*004a*/ 	.short	0x0008


	//----- nvinfo : EIATTR_SW_WAR
	.align		4
.L_15:
        /*004c*/ 	.byte	0x04, 0x36
        /*004e*/ 	.short	(.L_17 - .L_16)
.L_16:
        /*0050*/ 	.word	0x00000008
.L_17:


//--------------------- .nv.callgraph             --------------------------
	.section	.nv.callgraph,"",@"SHT_CUDA_CALLGRAPH"
	.align	4
	.sectionentsize	8
	.align		4
        /*0000*/ 	.word	0x00000000
	.align		4
        /*0004*/ 	.word	0xffffffff
	.align		4
        /*0008*/ 	.word	0x00000000
	.align		4
        /*000c*/ 	.word	0xfffffffe
	.align		4
        /*0010*/ 	.word	0x00000000
	.align		4
        /*0014*/ 	.word	0xfffffffd
	.align		4
        /*0018*/ 	.word	0x00000000
	.align		4
        /*001c*/ 	.word	0xfffffffc


//--------------------- .text._Z6bubblePf         --------------------------
	.section	.text._Z6bubblePf,"ax",@progbits
	.align	128
        .global         _Z6bubblePf
        .type           _Z6bubblePf,@function
        .size           _Z6bubblePf,(.L_x_18 - _Z6bubblePf)
        .other          _Z6bubblePf,@"STO_CUDA_ENTRY STV_DEFAULT"
_Z6bubblePf:
.text._Z6bubblePf:
[----:B------:R-:W-:Y:S01]  /*0000*/  LDC R1, c[0x0][0x37c] ;  /* 0x0000df00ff017b82 */ /* 0x000fe20000000800 */
[----:B------:R-:W0:Y:S07]  /*0010*/  S2R R0, SR_TID.X ;  /* 0x0000000000007919 */ /* 0x000e2e0000002100 */
[----:B------:R-:W0:Y:S01]  /*0020*/  S2UR UR4, SR_CTAID.X ;  /* 0x00000000000479c3 */ /* 0x000e220000002500 */
[----:B------:R-:W1:Y:S07]  /*0030*/  LDCU.64 UR6, c[0x0][0x358] ;  /* 0x00006b00ff0677ac */ /* 0x000e6e0008000a00 */
[----:B------:R-:W0:Y:S08]  /*0040*/  LDC R7, c[0x0][0x360] ;  /* 0x0000d800ff077b82 */ /* 0x000e300000000800 */
[----:B------:R-:W2:Y:S01]  /*0050*/  LDC.64 R4, c[0x0][0x380] ;  /* 0x0000e000ff047b82 */ /* 0x000ea20000000a00 */
[----:B0-----:R-:W-:Y:S01]  /*0060*/  IMAD R7, R7, UR4, R0 ;  /* 0x0000000407077c24 */ /* 0x001fe2000f8e0200 */
[----:B------:R-:W-:-:S04]  /*0070*/  UMOV UR4, URZ ;  /* 0x000000ff00047c82 */ /* 0x000fc80008000000 */
[C---:B------:R-:W-:Y:S01]  /*0080*/  ISETP.GT.AND P0, PT, R7.reuse, 0x7f, PT ;  /* 0x0000007f0700780c */ /* 0x040fe20003f04270 */
[----:B--2---:R-:W-:-:S12]  /*0090*/  IMAD.WIDE R2, R7, 0x4, R4 ;  /* 0x0000000407027825 */ /* 0x004fd800078e0204 */
[----:B------:R-:W-:Y:S01]  /*00a0*/  @!P0 IADD3 R0, PT, PT, -R0, 0x80, RZ ;  /* 0x0000008000008810 */ /* 0x000fe20007ffe1ff */
[----:B------:R-:W-:-:S03]  /*00b0*/  @P0 IMAD.WIDE.U32 R4, R7, 0x4, R4 ;  /* 0x0000000407040825 */ /* 0x000fc600078e0004 */
[----:B------:R-:W-:-:S05]  /*00c0*/  @!P0 I2FP.F32.U32 R9, R0 ;  /* 0x0000000000098245 */ /* 0x000fca0000201000 */
[----:B-1----:R0:W-:Y:S04]  /*00d0*/  @!P0 STG.E desc[UR6][R2.64], R9 ;  /* 0x0000000902008986 */ /* 0x0021e8000c101906 */
[----:B------:R0:W-:Y:S01]  /*00e0*/  @P0 STG.E desc[UR6][R4.64], RZ ;  /* 0x000000ff04000986 */ /* 0x0001e2000c101906 */
[----:B------:R-:W-:Y:S01]  /*00f0*/  BAR.SYNC.DEFER_BLOCKING 0x0 ;  /* 0x0000000000007b1d */ /* 0x000fe20000010000 */
[----:B------:R-:W-:-:S04]  /*0100*/  LOP3.LUT P0, R0, R7, 0x1, RZ, 0xc0, !PT ;  /* 0x0000000107007812 */ /* 0x000fc8000780c0ff */
[----:B------:R-:W-:-:S13]  /*0110*/  ISETP.NE.AND P0, PT, R7, RZ, !P0 ;  /* 0x000000ff0700720c */ /* 0x000fda0004705270 */
.L_x_16:
[----:B------:R-:W-:Y:S01]  /*0120*/  BSSY.RECONVERGENT B0, `(.L_x_0) ;  /* 0x000000a000007945 */ /* 0x000fe20003800200 */
[----:B------:R-:W-:-:S03]  /*0130*/  ISETP.NE.AND P1, PT, R0, RZ, PT ;  /* 0x000000ff0000720c */ /* 0x000fc60003f25270 */
[----:B-1234-:R-:W-:Y:S10]  /*0140*/  @!P0 BRA `(.L_x_1) ;  /* 0x00000000001c8947 */ /* 0x01eff40003800000 */
[----:B0-----:R-:W2:Y:S04]  /*0150*/  LDG.E R5, desc[UR6][R2.64+-0x4] ;  /* 0xfffffc0602057981 */ /* 0x001ea8000c1e1900 */
[----:B------:R-:W2:Y:S02]  /*0160*/  LDG.E R4, desc[UR6][R2.64] ;  /* 0x0000000602047981 */ /* 0x000ea4000c1e1900 */
[----:B--2---:R-:W-:-:S13]  /*0170*/  FSETP.GT.AND P2, PT, R5, R4, PT ;  /* 0x000000040500720b */ /* 0x004fda0003f44000 */
[----:B------:R-:W0:Y:S01]  /*0180*/  @P2 F2I.TRUNC.NTZ R4, R4 ;  /* 0x0000000400042305 */ /* 0x000e22000020f100 */
[----:B------:R1:W-:Y:S01]  /*0190*/  @P2 STG.E desc[UR6][R2.64], R5 ;  /* 0x0000000502002986 */ /* 0x0003e2000c101906 */
[----:B0-----:R-:W-:-:S05]  /*01a0*/  @P2 I2FP.F32.S32 R7, R4 ;  /* 0x0000000400072245 */ /* 0x001fca0000201400 */
[----:B------:R1:W-:Y:S02]  /*01b0*/  @P2 STG.E desc[UR6][R2.64+-0x4], R7 ;  /* 0xfffffc0702002986 */ /* 0x0003e4000c101906 */
.L_x_1:
[----:B------:R-:W-:Y:S05]  /*01c0*/  BSYNC.RECONVERGENT B0 ;  /* 0x0000000000007941 */ /* 0x000fea0003800200 */
.L_x_0:
[----:B------:R-:W-:Y:S06]  /*01d0*/  BAR.SYNC.DEFER_BLOCKING 0x0 ;  /* 0x0000000000007b1d */ /* 0x000fec0000010000 */
[----:B------:R-:W-:Y:S04]  /*01e0*/  BSSY.RECONVERGENT B0, `(.L_x_2) ;  /* 0x0000009000007945 */ /* 0x000fe80003800200 */
[----:B------:R-:W-:Y:S05]  /*01f0*/  @!P1 BRA `(.L_x_3) ;  /* 0x00000000001c9947 */ /* 0x000fea0003800000 */
[----:B01----:R-:W2:Y:S04]  /*0200*/  LDG.E R5, desc[UR6][R2.64+-0x4] ;  /* 0xfffffc0602057981 */ /* 0x003ea8000c1e1900 */
[----:B------:R-:W2:Y:S02]  /*0210*/  LDG.E R4, desc[UR6][R2.64] ;  /* 0x0000000602047981 */ /* 0x000ea4000c1e1900 */
[----:B--2---:R-:W-:-:S13]  /*0220*/  FSETP.GT.AND P2, PT, R5, R4, PT ;  /* 0x000000040500720b */ /* 0x004fda0003f44000 */
[----:B------:R-:W0:Y:S01]  /*0230*/  @P2 F2I.TRUNC.NTZ R4, R4 ;  /* 0x0000000400042305 */ /* 0x000e22000020f100 */
[----:B------:R2:W-:Y:S01]  /*0240*/  @P2 STG.E desc[UR6][R2.64], R5 ;  /* 0x0000000502002986 */ /* 0x0005e2000c101906 */
[----:B0-----:R-:W-:-:S05]  /*0250*/  @P2 I2FP.F32.S32 R7, R4 ;  /* 0x0000000400072245 */ /* 0x001fca0000201400 */
[----:B------:R2:W-:Y:S02]  /*0260*/  @P2 STG.E desc[UR6][R2.64+-0x4], R7 ;  /* 0xfffffc0702002986 */ /* 0x0005e4000c101906 */
.L_x_3:
[----:B------:R-:W-:Y:S05]  /*0270*/  BSYNC.RECONVERGENT B0 ;  /* 0x0000000000007941 */ /* 0x000fea0003800200 */
.L_x_2:
[----:B------:R-:W-:Y:S06]  /*0280*/  BAR.SYNC.DEFER_BLOCKING 0x0 ;  /* 0x0000000000007b1d */ /* 0x000fec0000010000 */
[----:B------:R-:W-:Y:S04]  /*0290*/  BSSY.RECONVERGENT B0, `(.L_x_4) ;  /* 0x0000009000007945 */ /* 0x000fe80003800200 */
[----:B------:R-:W-:Y:S05]  /*02a0*/  @!P0 BRA `(.L_x_5) ;  /* 0x00000000001c8947 */ /* 0x000fea0003800000 */
[----:B012---:R-:W2:Y:S04]  /*02b0*/  LDG.E R5, desc[UR6][R2.64+-0x4] ;  /* 0xfffffc0602057981 */ /* 0x007ea8000c1e1900 */
[----:B------:R-:W2:Y:S02]  /*02c0*/  LDG.E R4, desc[UR6][R2.64] ;  /* 0x0000000602047981 */ /* 0x000ea4000c1e1900 */
[----:B--2---:R-:W-:-:S13]  /*02d0*/  FSETP.GT.AND P2, PT, R5, R4, PT ;  /* 0x000000040500720b */ /* 0x004fda0003f44000 */
[----:B------:R-:W0:Y:S01]  /*02e0*/  @P2 F2I.TRUNC.NTZ R4, R4 ;  /* 0x0000000400042305 */ /* 0x000e22000020f100 */
[----:B------:R3:W-:Y:S01]  /*02f0*/  @P2 STG.E desc[UR6][R2.64], R5 ;  /* 0x0000000502002986 */ /* 0x0007e2000c101906 */
[----:B0-----:R-:W-:-:S05]  /*0300*/  @P2 I2FP.F32.S32 R7, R4 ;  /* 0x0000000400072245 */ /* 0x001fca0000201400 */
[----:B------:R3:W-:Y:S02]  /*0310*/  @P2 STG.E desc[UR6][R2.64+-0x4], R7 ;  /* 0xfffffc0702002986 */ /* 0x0007e4000c101906 */
.L_x_5:
[----:B------:R-:W-:Y:S05]  /*0320*/  BSYNC.RECONVERGENT B0 ;  /* 0x0000000000007941 */ /* 0x000fea0003800200 */
.L_x_4:
[----:B------:R-:W-:Y:S06]  /*0330*/  BAR.SYNC.DEFER_BLOCKING 0x0 ;  /* 0x0000000000007b1d */ /* 0x000fec0000010000 */
[----:B------:R-:W-:Y:S04]  /*0340*/  BSSY.RECONVERGENT B0, `(.L_x_6) ;  /* 0x0000009000007945 */ /* 0x000fe80003800200 */
[----:B------:R-:W-:Y:S05]  /*0350*/  @!P1 BRA `(.L_x_7) ;  /* 0x00000000001c9947 */ /* 0x000fea0003800000 */
[----:B0123--:R-:W2:Y:S04]  /*0360*/  LDG.E R5, desc[UR6][R2.64+-0x4] ;  /* 0xfffffc0602057981 */ /* 0x00fea8000c1e1900 */
[----:B------:R-:W2:Y:S02]  /*0370*/  LDG.E R4, desc[UR6][R2.64] ;  /* 0x0000000602047981 */ /* 0x000ea4000c1e1900 */
[----:B--2---:R-:W-:-:S13]  /*0380*/  FSETP.GT.AND P2, PT, R5, R4, PT ;  /* 0x000000040500720b */ /* 0x004fda0003f44000 */
[----:B------:R-:W0:Y:S01]  /*0390*/  @P2 F2I.TRUNC.NTZ R4, R4 ;  /* 0x0000000400042305 */ /* 0x000e22000020f100 */
[----:B------:R4:W-:Y:S01]  /*03a0*/  @P2 STG.E desc[UR6][R2.64], R5 ;  /* 0x0000000502002986 */ /* 0x0009e2000c101906 */
[----:B0-----:R-:W-:-:S05]  /*03b0*/  @P2 I2FP.F32.S32 R7, R4 ;  /* 0x0000000400072245 */ /* 0x001fca0000201400 */
[----:B------:R4:W-:Y:S02]  /*03c0*/  @P2 STG.E desc[UR6][R2.64+-0x4], R7 ;  /* 0xfffffc0702002986 */ /* 0x0009e4000c101906 */
.L_x_7:
[----:B------:R-:W-:Y:S05]  /*03d0*/  BSYNC.RECONVERGENT B0 ;  /* 0x0000000000007941 */ /* 0x000fea0003800200 */
.L_x_6:
[----:B------:R-:W-:Y:S06]  /*03e0*/  BAR.SYNC.DEFER_BLOCKING 0x0 ;  /* 0x0000000000007b1d */ /* 0x000fec0000010000 */
[----:B------:R-:W-:Y:S04]  /*03f0*/  BSSY.RECONVERGENT B0, `(.L_x_8) ;  /* 0x0000009000007945 */ /* 0x000fe80003800200 */
[----:B------:R-:W-:Y:S05]  /*0400*/  @!P0 BRA `(.L_x_9) ;  /* 0x00000000001c8947 */ /* 0x000fea0003800000 */
[----:B01234-:R-:W2:Y:S04]  /*0410*/  LDG.E R5, desc[UR6][R2.64+-0x4] ;  /* 0xfffffc0602057981 */ /* 0x01fea8000c1e1900 */
[----:B------:R-:W2:Y:S02]  /*0420*/  LDG.E R4, desc[UR6][R2.64] ;  /* 0x0000000602047981 */ /* 0x000ea4000c1e1900 */
[----:B--2---:R-:W-:-:S13]  /*0430*/  FSETP.GT.AND P2, PT, R5, R4, PT ;  /* 0x000000040500720b */ /* 0x004fda0003f44000 */
[----:B------:R-:W0:Y:S01]  /*0440*/  @P2 F2I.TRUNC.NTZ R4, R4 ;  /* 0x0000000400042305 */ /* 0x000e22000020f100 */
[----:B------:R1:W-:Y:S01]  /*0450*/  @P2 STG.E desc[UR6][R2.64], R5 ;  /* 0x0000000502002986 */ /* 0x0003e2000c101906 */
[----:B0-----:R-:W-:-:S05]  /*0460*/  @P2 I2FP.F32.S32 R7, R4 ;  /* 0x0000000400072245 */ /* 0x001fca0000201400 */
[----:B------:R1:W-:Y:S02]  /*0470*/  @P2 STG.E desc[UR6][R2.64+-0x4], R7 ;  /* 0xfffffc0702002986 */ /* 0x0003e4000c101906 */
.L_x_9:
[----:B------:R-:W-:Y:S05]  /*0480*/  BSYNC.RECONVERGENT B0 ;  /* 0x0000000000007941 */ /* 0x000fea0003800200 */
.L_x_8:
        /* <DEDUP_REMOVED lines=10> */
.L_x_11:
[----:B------:R-:W-:Y:S05]  /*0530*/  BSYNC.RECONVERGENT B0 ;  /* 0x0000000000007941 */ /* 0x000fea0003800200 */
.L_x_10:
        /* <DEDUP_REMOVED lines=10> */
.L_x_13:
[----:B------:R-:W-:Y:S05]  /*05e0*/  BSYNC.RECONVERGENT B0 ;  /* 0x0000000000007941 */ /* 0x000fea0003800200 */
.L_x_12:
[----:B------:R-:W-:Y:S01]  /*05f0*/  UIADD3 UR4, UPT, UPT, UR4, 0x8, URZ ;  /* 0x0000000804047890 */ /* 0x000fe2000fffe0ff */
[----:B------:R-:W-:Y:S03]  /*0600*/  BAR.SYNC.DEFER_BLOCKING 0x0 ;  /* 0x0000000000007b1d */ /* 0x000fe60000010000 */
[----:B------:R-:W-:-:S03]  /*0610*/  UISETP.NE.AND UP0, UPT, UR4, 0x80, UPT ;  /* 0x000000800400788c */ /* 0x000fc6000bf05270 */
        /* <DEDUP_REMOVED lines=9> */
.L_x_15:
[----:B------:R-:W-:Y:S05]  /*06b0*/  BSYNC.RECONVERGENT B0 ;  /* 0x0000000000007941 */ /* 0x000fea0003800200 */
.L_x_14:
[----:B------:R-:W-:Y:S06]  /*06c0*/  BAR.SYNC.DEFER_BLOCKING 0x0 ;  /* 0x0000000000007b1d */ /* 0x000fec0000010000 */
[----:B------:R-:W-:Y:S05]  /*06d0*/  BRA.U UP0, `(.L_x_16) ;  /* 0xfffffff900907547 */ /* 0x000fea000b83ffff */
[----:B------:R-:W-:Y:S05]  /*06e0*/  EXIT ;  /* 0x000000000000794d */ /* 0x000fea0003800000 */
.L_x_17:
[----:B------:R-:W-:-:S00]  /*06f0*/  BRA `(.L_x_17) ;  /* 0xfffffffc00fc7947 */ /* 0x000fc0000383ffff */
[----:B------:R-:W-:-:S00]  /*0700*/  NOP ;  /* 0x0000000000007918 */ /* 0x000fc00000000000 */
[----:B------:R-:W-:-:S00]  /*0710*/  NOP ;  /* 0x0000000000007918 */ /* 0x000fc00000000000 */
[----:B------:R-:W-:-:S00]  /*0720*/  NOP ;  /* 0x0000000000007918 */ /* 0x000fc00000000000 */
[----:B------:R-:W-:-:S00]  /*0730*/  NOP ;  /* 0x0000000000007918 */ /* 0x000fc00000000000 */
[----:B------:R-:W-:-:S00]  /*0740*/  NOP ;  /* 0x0000000000007918 */ /* 0x000fc00000000000 */
[----:B------:R-:W-:-:S00]  /*0750*/  NOP ;  /* 0x0000000000007918 */ /* 0x000fc00000000000 */
[----:B------:R-:W-:-:S00]  /*0760*/  NOP ;  /* 0x0000000000007918 */ /* 0x000fc00000000000 */
[----:B------:R-:W-:-:S00]  /*0770*/  NOP ;  /* 0x0000000000007918 */ /* 0x000fc00000000000 */
.L_x_18:


//--------------------- .nv.shared.reserved.0     --------------------------
	.section	.nv.shared.reserved.0,"aw",@nobits
	.weak		__nv_reservedSMEM_offset_0_alias
	.size		__nv_reservedSMEM_offset_0_alias, 0, 64
	.other		__nv_reservedSMEM_offset_0_alias,@"STO_CUDA_RESERVED_SHARED STV_DEFAULT"
__nv_reservedSMEM_offset_0_alias:
	.zero		0
	.zero		64


//--------------------- .nv.constant0._Z6bubblePf --------------------------
	.section	.nv.constant0._Z6bubblePf,"a",@progbits
	.sectionflags	@""
	.align	4
.nv.constant0._Z6bubblePf:
	.zero		904


//--------------------- SYMBOLS --------------------------

	.type		.nv.reservedSmem.offset0,@object
	.size		.nv.reservedSmem.offset0,0x4
